	.headerflags	@"EF_CUDA_TEXMODE_UNIFIED EF_CUDA_64BIT_ADDRESS EF_CUDA_ACCELERATORS EF_CUDA_SM90 EF_CUDA_VIRTUAL_SM(EF_CUDA_SM90)"
	.elftype	@"ET_EXEC"


//--------------------- .nv.info                  --------------------------
	.section	.nv.info,"",@"SHT_CUDA_INFO"
	.align	4


	//----- nvinfo : EIATTR_REGCOUNT
	.align		4
        /*0000*/ 	.byte	0x04, 0x2f
        /*0002*/ 	.short	(.L_3 - .L_2)
	.align		4
.L_2:
        /*0004*/ 	.word	index@(triton_poi_fused__native_batch_norm_legit_no_training_cat_relu_54)
        /*0008*/ 	.word	0x00000017


	//----- nvinfo : EIATTR_MIN_STACK_SIZE
	.align		4
.L_3:
        /*000c*/ 	.byte	0x04, 0x12
        /*000e*/ 	.short	(.L_5 - .L_4)
	.align		4
.L_4:
        /*0010*/ 	.word	index@(triton_poi_fused__native_batch_norm_legit_no_training_cat_relu_54)
        /*0014*/ 	.word	0x00000000


	//----- nvinfo : EIATTR_FRAME_SIZE
	.align		4
.L_5:
        /*0018*/ 	.byte	0x04, 0x11
        /*001a*/ 	.short	(.L_7 - .L_6)
	.align		4
.L_6:
        /*001c*/ 	.word	index@(triton_poi_fused__native_batch_norm_legit_no_training_cat_relu_54)
        /*0020*/ 	.word	0x00000000


	//----- nvinfo : EIATTR_MIN_STACK_SIZE
	.align		4
.L_7:
        /*0024*/ 	.byte	0x04, 0x12
        /*0026*/ 	.short	(.L_9 - .L_8)
	.align		4
.L_8:
        /*0028*/ 	.word	index@(triton_poi_fused__native_batch_norm_legit_no_training_cat_relu_54)
        /*002c*/ 	.word	0x00000000
.L_9:


//--------------------- .nv.info.triton_poi_fused__native_batch_norm_legit_no_training_cat_relu_54 --------------------------
	.section	.nv.info.triton_poi_fused__native_batch_norm_legit_no_training_cat_relu_54,"",@"SHT_CUDA_INFO"
	.sectionflags	@""
	.align	4


	//----- nvinfo : EIATTR_CUDA_API_VERSION
	.align		4
        /*0000*/ 	.byte	0x04, 0x37
        /*0002*/ 	.short	(.L_11 - .L_10)
.L_10:
        /*0004*/ 	.word	0x0000007c


	//----- nvinfo : EIATTR_KPARAM_INFO
	.align		4
.L_11:
        /*0008*/ 	.byte	0x04, 0x17
        /*000a*/ 	.short	(.L_13 - .L_12)
.L_12:
        /*000c*/ 	.word	0x00000000
        /*0010*/ 	.short	0x0008
        /*0012*/ 	.short	0x0040
        /*0014*/ 	.byte	0x00, 0xf0, 0x11, 0x00


	//----- nvinfo : EIATTR_KPARAM_INFO
	.align		4
.L_13:
        /*0018*/ 	.byte	0x04, 0x17
        /*001a*/ 	.short	(.L_15 - .L_14)
.L_14:
        /*001c*/ 	.word	0x00000000
        /*0020*/ 	.short	0x0007
        /*0022*/ 	.short	0x0038
        /*0024*/ 	.byte	0x00, 0xf4, 0x21, 0x00


	//----- nvinfo : EIATTR_KPARAM_INFO
	.align		4
.L_15:
        /*0028*/ 	.byte	0x04, 0x17
        /*002a*/ 	.short	(.L_17 - .L_16)
.L_16:
        /*002c*/ 	.word	0x00000000
        /*0030*/ 	.short	0x0006
        /*0032*/ 	.short	0x0030
        /*0034*/ 	.byte	0x00, 0xf4, 0x21, 0x00


	//----- nvinfo : EIATTR_KPARAM_INFO
	.align		4
.L_17:
        /*0038*/ 	.byte	0x04, 0x17
        /*003a*/ 	.short	(.L_19 - .L_18)
.L_18:
        /*003c*/ 	.word	0x00000000
        /*0040*/ 	.short	0x0005
        /*0042*/ 	.short	0x0028
        /*0044*/ 	.byte	0x00, 0xf4, 0x21, 0x00


	//----- nvinfo : EIATTR_KPARAM_INFO
	.align		4
.L_19:
        /*0048*/ 	.byte	0x04, 0x17
        /*004a*/ 	.short	(.L_21 - .L_20)
.L_20:
        /*004c*/ 	.word	0x00000000
        /*0050*/ 	.short	0x0004
        /*0052*/ 	.short	0x0020
        /*0054*/ 	.byte	0x00, 0xf4, 0x21, 0x00


	//----- nvinfo : EIATTR_KPARAM_INFO
	.align		4
.L_21:
        /*0058*/ 	.byte	0x04, 0x17
        /*005a*/ 	.short	(.L_23 - .L_22)
.L_22:
        /*005c*/ 	.word	0x00000000
        /*0060*/ 	.short	0x0003
        /*0062*/ 	.short	0x0018
        /*0064*/ 	.byte	0x00, 0xf4, 0x21, 0x00


	//----- nvinfo : EIATTR_KPARAM_INFO
	.align		4
.L_23:
        /*0068*/ 	.byte	0x04, 0x17
        /*006a*/ 	.short	(.L_25 - .L_24)
.L_24:
        /*006c*/ 	.word	0x00000000
        /*0070*/ 	.short	0x0002
        /*0072*/ 	.short	0x0010
        /*0074*/ 	.byte	0x00, 0xf4, 0x21, 0x00


	//----- nvinfo : EIATTR_KPARAM_INFO
	.align		4
.L_25:
        /*0078*/ 	.byte	0x04, 0x17
        /*007a*/ 	.short	(.L_27 - .L_26)
.L_26:
        /*007c*/ 	.word	0x00000000
        /*0080*/ 	.short	0x0001
        /*0082*/ 	.short	0x0008
        /*0084*/ 	.byte	0x00, 0xf4, 0x21, 0x00


	//----- nvinfo : EIATTR_KPARAM_INFO
	.align		4
.L_27:
        /*0088*/ 	.byte	0x04, 0x17
        /*008a*/ 	.short	(.L_29 - .L_28)
.L_28:
        /*008c*/ 	.word	0x00000000
        /*0090*/ 	.short	0x0000
        /*0092*/ 	.short	0x0000
        /*0094*/ 	.byte	0x00, 0xf4, 0x21, 0x00


	//----- nvinfo : EIATTR_SPARSE_MMA_MASK
	.align		4
.L_29:
        /*0098*/ 	.byte	0x03, 0x50
        /*009a*/ 	.short	0x0000


	//----- nvinfo : EIATTR_MAXREG_COUNT
	.align		4
        /*009c*/ 	.byte	0x03, 0x1b
        /*009e*/ 	.short	0x00ff


	//----- nvinfo : EIATTR_EXIT_INSTR_OFFSETS
	.align		4
        /*00a0*/ 	.byte	0x04, 0x1c
        /*00a2*/ 	.short	(.L_31 - .L_30)


	//   ....[0]....
.L_30:
        /*00a4*/ 	.word	0x00000510


	//   ....[1]....
        /*00a8*/ 	.word	0x00000530


	//----- nvinfo : EIATTR_REQNTID
	.align		4
.L_31:
        /*00ac*/ 	.byte	0x04, 0x10
        /*00ae*/ 	.short	(.L_33 - .L_32)
.L_32:
        /*00b0*/ 	.word	0x00000080
        /*00b4*/ 	.word	0x00000001
        /*00b8*/ 	.word	0x00000001


	//----- nvinfo : EIATTR_CBANK_PARAM_SIZE
	.align		4
.L_33:
        /*00bc*/ 	.byte	0x03, 0x19
        /*00be*/ 	.short	0x0044


	//----- nvinfo : EIATTR_PARAM_CBANK
	.align		4
        /*00c0*/ 	.byte	0x04, 0x0a
        /*00c2*/ 	.short	(.L_35 - .L_34)
	.align		4
.L_34:
        /*00c4*/ 	.word	index@(.nv.constant0.triton_poi_fused__native_batch_norm_legit_no_training_cat_relu_54)
        /*00c8*/ 	.short	0x0210
        /*00ca*/ 	.short	0x0044


	//----- nvinfo : EIATTR_SW_WAR
	.align		4
.L_35:
        /*00cc*/ 	.byte	0x04, 0x36
        /*00ce*/ 	.short	(.L_37 - .L_36)
.L_36:
        /*00d0*/ 	.word	0x00000008
.L_37:


//--------------------- .nv.callgraph             --------------------------
	.section	.nv.callgraph,"",@"SHT_CUDA_CALLGRAPH"
	.align	4
	.sectionentsize	8
	.align		4
        /*0000*/ 	.word	0x00000000
	.align		4
        /*0004*/ 	.word	0xffffffff
	.align		4
        /*0008*/ 	.word	0x00000000
	.align		4
        /*000c*/ 	.word	0xfffffffe
	.align		4
        /*0010*/ 	.word	0x00000000
	.align		4
        /*0014*/ 	.word	0xfffffffd
	.align		4
        /*0018*/ 	.word	0x00000000
	.align		4
        /*001c*/ 	.word	0xfffffffc


//--------------------- .nv.constant4             --------------------------
	.section	.nv.constant4,"a",@progbits
	.align	8
	.align		8
.nv.constant4:
        /*0000*/ 	.dword	_$_str
	.align		8
        /*0008*/ 	.dword	_$_str_$_2


//--------------------- .text.triton_poi_fused__native_batch_norm_legit_no_training_cat_relu_54 --------------------------
	.section	.text.triton_poi_fused__native_batch_norm_legit_no_training_cat_relu_54,"ax",@progbits
	.align	128
        .global         triton_poi_fused__native_batch_norm_legit_no_training_cat_relu_54
        .type           triton_poi_fused__native_batch_norm_legit_no_training_cat_relu_54,@function
        .size           triton_poi_fused__native_batch_norm_legit_no_training_cat_relu_54,(.L_x_1 - triton_poi_fused__native_batch_norm_legit_no_training_cat_relu_54)
        .other          triton_poi_fused__native_batch_norm_legit_no_training_cat_relu_54,@"STO_CUDA_ENTRY STV_DEFAULT"
triton_poi_fused__native_batch_norm_legit_no_training_cat_relu_54:
.text.triton_poi_fused__native_batch_norm_legit_no_training_cat_relu_54:
[----:B------:R-:W0:Y:S01]  /*0000*/  LDC R1, c[0x0][0x28] ;  /* 0x00000a00ff017b82 */ /* 0x000e220000000800 */
[----:B------:R-:W1:Y:S07]  /*0010*/  S2R R2, SR_TID.X ;  /* 0x0000000000027919 */ /* 0x000e6e0000002100 */
[----:B------:R-:W2:Y:S01]  /*0020*/  LDC.64 R14, c[0x0][0x228] ;  /* 0x00008a00ff0e7b82 */ /* 0x000ea20000000a00 */
[----:B------:R-:W-:Y:S01]  /*0030*/  IMAD.MOV.U32 R4, RZ, RZ, RZ ;  /* 0x000000ffff047224 */ /* 0x000fe200078e00ff */
[----:B------:R-:W-:Y:S01]  /*0040*/  ULDC.64 UR4, c[0x0][0x208] ;  /* 0x0000820000047ab9 */ /* 0x000fe20000000a00 */
[----:B------:R-:W3:Y:S01]  /*0050*/  S2R R3, SR_CTAID.X ;  /* 0x0000000000037919 */ /* 0x000ee20000002500 */
[----:B------:R-:W-:-:S04]  /*0060*/  ULDC.64 UR6, c[0x0][0x218] ;  /* 0x0000860000067ab9 */ /* 0x000fc80000000a00 */
[----:B------:R-:W4:Y:S08]  /*0070*/  LDC.64 R12, c[0x0][0x210] ;  /* 0x00008400ff0c7b82 */ /* 0x000f300000000a00 */
[----:B------:R-:W5:Y:S08]  /*0080*/  LDC.64 R10, c[0x0][0x220] ;  /* 0x00008800ff0a7b82 */ /* 0x000f700000000a00 */
[----:B------:R-:W4:Y:S01]  /*0090*/  LDC.64 R8, c[0x0][0x230] ;  /* 0x00008c00ff087b82 */ /* 0x000f220000000a00 */
[----:B-1----:R-:W-:-:S05]  /*00a0*/  LOP3.LUT R2, R2, 0x7f, RZ, 0xc0, !PT ;  /* 0x0000007f02027812 */ /* 0x002fca00078ec0ff */
[----:B---3--:R-:W-:-:S05]  /*00b0*/  IMAD R3, R3, 0x80, R2 ;  /* 0x0000008003037824 */ /* 0x008fca00078e0202 */
[----:B------:R-:W-:Y:S02]  /*00c0*/  SHF.R.S32.HI R2, RZ, 0x1f, R3 ;  /* 0x0000001fff027819 */ /* 0x000fe40000011403 */
[----:B------:R-:W-:Y:S02]  /*00d0*/  ISETP.GE.AND P0, PT, R3, 0xe90, PT ;  /* 0x00000e900300780c */ /* 0x000fe40003f06270 */
[----:B------:R-:W-:-:S04]  /*00e0*/  LEA.HI R6, R2, R3, RZ, 0x2 ;  /* 0x0000000302067211 */ /* 0x000fc800078f10ff */
[----:B------:R-:W-:-:S05]  /*00f0*/  SHF.R.S32.HI R5, RZ, 0x2, R6 ;  /* 0x00000002ff057819 */ /* 0x000fca0000011406 */
[----:B------:R-:W-:-:S05]  /*0100*/  IMAD.HI R0, R5, -0x735d63fb, R4 ;  /* 0x8ca29c0505007827 */ /* 0x000fca00078e0204 */
[----:B------:R-:W-:-:S04]  /*0110*/  SHF.R.U32.HI R7, RZ, 0x1f, R0 ;  /* 0x0000001fff077819 */ /* 0x000fc80000011600 */
[----:B------:R-:W-:Y:S01]  /*0120*/  LEA.HI.SX32 R7, R0, R7, 0x19 ;  /* 0x0000000700077211 */ /* 0x000fe200078fcaff */
[----:B------:R-:W-:-:S04]  /*0130*/  IMAD.MOV.U32 R0, RZ, RZ, RZ ;  /* 0x000000ffff007224 */ /* 0x000fc800078e00ff */
[----:B------:R-:W-:-:S04]  /*0140*/  IMAD R7, R7, -0xe9, R5 ;  /* 0xffffff1707077824 */ /* 0x000fc800078e0205 */
[----:B--2---:R-:W-:Y:S01]  /*0150*/  IMAD.WIDE R14, R7, 0x4, R14 ;  /* 0x00000004070e7825 */ /* 0x004fe200078e020e */
[----:B------:R-:W-:-:S04]  /*0160*/  HFMA2.MMA R2, -RZ, RZ, 0, 0 ;  /* 0x00000000ff027435 */ /* 0x000fc800000001ff */
[----:B------:R1:W2:Y:S01]  /*0170*/  @!P0 LDG.E.EL R0, desc[UR4][R14.64] ;  /* 0x000000040e008981 */ /* 0x0002a2000c2e1900 */
[C---:B------:R-:W-:Y:S02]  /*0180*/  ISETP.GE.AND P1, PT, R7.reuse, 0xdd, PT ;  /* 0x000000dd0700780c */ /* 0x040fe40003f26270 */
[----:B------:R-:W-:Y:S02]  /*0190*/  ISETP.GT.AND P3, PT, R7, 0xdc, !P0 ;  /* 0x000000dc0700780c */ /* 0x000fe40004764270 */
[C---:B------:R-:W-:Y:S01]  /*01a0*/  ISETP.LT.AND P2, PT, R3.reuse, 0xe90, !P1 ;  /* 0x00000e900300780c */ /* 0x040fe20004f41270 */
[----:B------:R-:W-:-:S04]  /*01b0*/  IMAD.HI R2, R3, -0x735d63fb, R2 ;  /* 0x8ca29c0503027827 */ /* 0x000fc800078e0202 */
[----:B-1----:R-:W-:Y:S01]  /*01c0*/  IMAD.SHL.U32 R15, R7, 0x4, RZ ;  /* 0x00000004070f7824 */ /* 0x002fe200078e00ff */
[----:B------:R-:W-:-:S04]  /*01d0*/  SHF.R.U32.HI R5, RZ, 0x1f, R2 ;  /* 0x0000001fff057819 */ /* 0x000fc80000011602 */
[----:B------:R-:W-:Y:S02]  /*01e0*/  LEA.HI.SX32 R17, R2, R5, 0x17 ;  /* 0x0000000502117211 */ /* 0x000fe400078fbaff */
[----:B------:R-:W-:Y:S01]  /*01f0*/  LOP3.LUT R2, R6, 0xfffffffc, RZ, 0xc0, !PT ;  /* 0xfffffffc06027812 */ /* 0x000fe200078ec0ff */
[----:B------:R-:W1:Y:S02]  /*0200*/  LDC.64 R4, c[0x0][0x238] ;  /* 0x00008e00ff047b82 */ /* 0x000e640000000a00 */
[----:B------:R-:W-:Y:S02]  /*0210*/  IMAD R14, R17, 0x30, RZ ;  /* 0x00000030110e7824 */ /* 0x000fe400078e02ff */
[----:B------:R-:W-:Y:S02]  /*0220*/  IMAD.IADD R2, R3, 0x1, -R2 ;  /* 0x0000000103027824 */ /* 0x000fe400078e0a02 */
[----:B------:R-:W-:-:S03]  /*0230*/  IMAD R6, R17, -0x3a4, R3 ;  /* 0xfffffc5c11067824 */ /* 0x000fc600078e0203 */
[----:B------:R-:W-:Y:S01]  /*0240*/  SHF.R.S32.HI R16, RZ, 0x1f, R2 ;  /* 0x0000001fff107819 */ /* 0x000fe20000011402 */
[----:B------:R-:W-:Y:S01]  /*0250*/  IMAD R17, R17, 0x374, R6 ;  /* 0x0000037411117824 */ /* 0x000fe200078e0206 */
[--C-:B------:R-:W-:Y:S02]  /*0260*/  IADD3 R2, P4, P5, R15, R2, R14.reuse ;  /* 0x000000020f027210 */ /* 0x100fe40007d9e00e */
[----:B------:R-:W-:Y:S02]  /*0270*/  SHF.R.S32.HI R14, RZ, 0x1f, R14 ;  /* 0x0000001fff0e7819 */ /* 0x000fe4000001140e */
[----:B------:R-:W-:Y:S02]  /*0280*/  SHF.R.S32.HI R15, RZ, 0x1f, R15 ;  /* 0x0000001fff0f7819 */ /* 0x000fe4000001140f */
[----:B------:R-:W-:Y:S02]  /*0290*/  MOV R6, RZ ;  /* 0x000000ff00067202 */ /* 0x000fe40000000f00 */
[----:B------:R-:W-:Y:S01]  /*02a0*/  IADD3.X R15, R15, R16, R14, P4, P5 ;  /* 0x000000100f0f7210 */ /* 0x000fe200027ea40e */
[----:B----4-:R-:W-:Y:S01]  /*02b0*/  IMAD.WIDE R16, R17, 0x4, R12 ;  /* 0x0000000411107825 */ /* 0x010fe200078e020c */
[----:B------:R-:W-:-:S04]  /*02c0*/  LEA R18, P4, R2, UR6, 0x2 ;  /* 0x0000000602127c11 */ /* 0x000fc8000f8810ff */
[----:B------:R-:W-:Y:S01]  /*02d0*/  LEA.HI.X R19, R2, UR7, R15, 0x2, P4 ;  /* 0x0000000702137c11 */ /* 0x000fe2000a0f140f */
[----:B------:R-:W-:Y:S01]  /*02e0*/  IMAD.MOV.U32 R2, RZ, RZ, RZ ;  /* 0x000000ffff027224 */ /* 0x000fe200078e00ff */
[----:B------:R-:W3:Y:S01]  /*02f0*/  @P2 LDG.E R6, desc[UR4][R16.64] ;  /* 0x0000000410062981 */ /* 0x000ee2000c1e1900 */
[----:B------:R-:W-:Y:S02]  /*0300*/  IMAD.MOV.U32 R12, RZ, RZ, RZ ;  /* 0x000000ffff0c7224 */ /* 0x000fe400078e00ff */
[C---:B-----5:R-:W-:Y:S02]  /*0310*/  IMAD.WIDE R10, R7.reuse, 0x4, R10 ;  /* 0x00000004070a7825 */ /* 0x060fe400078e020a */
[----:B------:R-:W4:Y:S02]  /*0320*/  @P3 LDG.E R2, desc[UR4][R18.64+-0xdd0] ;  /* 0xfff2300412023981 */ /* 0x000f24000c1e1900 */
[C---:B0-----:R-:W-:Y:S02]  /*0330*/  IMAD.WIDE R14, R7.reuse, 0x4, R8 ;  /* 0x00000004070e7825 */ /* 0x041fe400078e0208 */
[----:B------:R0:W5:Y:S01]  /*0340*/  @!P0 LDG.E.EL R12, desc[UR4][R10.64] ;  /* 0x000000040a0c8981 */ /* 0x000162000c2e1900 */
[----:B------:R-:W0:Y:S01]  /*0350*/  LDC.64 R8, c[0x0][0x240] ;  /* 0x00009000ff087b82 */ /* 0x000e220000000a00 */
[----:B-1----:R-:W-:Y:S01]  /*0360*/  IMAD.WIDE R4, R7, 0x4, R4 ;  /* 0x0000000407047825 */ /* 0x002fe200078e0204 */
[----:B------:R-:W-:-:S03]  /*0370*/  HFMA2.MMA R7, -RZ, RZ, 0, 0 ;  /* 0x00000000ff077435 */ /* 0x000fc600000001ff */
[----:B------:R-:W-:-:S06]  /*0380*/  IMAD.MOV.U32 R20, RZ, RZ, RZ ;  /* 0x000000ffff147224 */ /* 0x000fcc00078e00ff */
[----:B------:R1:W5:Y:S04]  /*0390*/  @!P0 LDG.E.EL R20, desc[UR4][R4.64] ;  /* 0x0000000404148981 */ /* 0x000368000c2e1900 */
[----:B------:R0:W5:Y:S02]  /*03a0*/  @!P0 LDG.E.EL R7, desc[UR4][R14.64] ;  /* 0x000000040e078981 */ /* 0x000164000c2e1900 */
[----:B0-----:R-:W-:Y:S01]  /*03b0*/  MOV R10, 0x3e800000 ;  /* 0x3e800000000a7802 */ /* 0x001fe20000000f00 */
[----:B-1----:R-:W0:Y:S01]  /*03c0*/  LDC.64 R4, c[0x0][0x248] ;  /* 0x00009200ff047b82 */ /* 0x002e220000000a00 */
[----:B------:R-:W-:-:S04]  /*03d0*/  IMAD.WIDE R8, R3, 0x4, R8 ;  /* 0x0000000403087825 */ /* 0x000fc800078e0208 */
[----:B0-----:R-:W-:-:S04]  /*03e0*/  IMAD.WIDE R4, R3, 0x4, R4 ;  /* 0x0000000403047825 */ /* 0x001fc800078e0204 */
[----:B--2---:R-:W-:-:S04]  /*03f0*/  FADD R0, R0, 9.9999997473787516356e-06 ;  /* 0x3727c5ac00007421 */ /* 0x004fc80000000000 */
[----:B------:R-:W0:Y:S02]  /*0400*/  MUFU.SQRT R13, R0 ;  /* 0x00000000000d7308 */ /* 0x000e240000002000 */
[C---:B0-----:R-:W-:Y:S02]  /*0410*/  FSETP.GT.AND P4, PT, R13.reuse, 8.50705917302346158658e+37, PT ;  /* 0x7e8000000d00780b */ /* 0x041fe40003f84000 */
[----:B------:R-:W-:-:S11]  /*0420*/  FSETP.GEU.AND P5, PT, R13, 1.175494350822287508e-38, PT ;  /* 0x008000000d00780b */ /* 0x000fd60003fae000 */
[----:B------:R-:W-:-:S04]  /*0430*/  @P4 FMUL R13, R13, 0.25 ;  /* 0x3e8000000d0d4820 */ /* 0x000fc80000400000 */
[----:B------:R-:W-:-:S06]  /*0440*/  @!P5 FMUL R13, R13, 16777216 ;  /* 0x4b8000000d0dd820 */ /* 0x000fcc0000400000 */
[----:B------:R-:W0:Y:S01]  /*0450*/  MUFU.RCP R13, R13 ;  /* 0x0000000d000d7308 */ /* 0x000e220000001000 */
[----:B---3--:R-:W-:Y:S02]  /*0460*/  SEL R11, R6, RZ, P2 ;  /* 0x000000ff060b7207 */ /* 0x008fe40001000000 */
[----:B------:R-:W-:Y:S02]  /*0470*/  FSEL R6, R10, 1, P4 ;  /* 0x3f8000000a067808 */ /* 0x000fe40002000000 */
[----:B----4-:R-:W-:-:S03]  /*0480*/  @P1 SEL R11, R2, RZ, P3 ;  /* 0x000000ff020b1207 */ /* 0x010fc60001800000 */
[----:B------:R-:W-:Y:S02]  /*0490*/  @!P5 FMUL R6, R6, 16777216 ;  /* 0x4b8000000606d820 */ /* 0x000fe40000400000 */
[----:B-----5:R-:W-:Y:S02]  /*04a0*/  FADD R12, R11, -R12 ;  /* 0x8000000c0b0c7221 */ /* 0x020fe40000000000 */
[----:B0-----:R-:W-:-:S04]  /*04b0*/  FMUL R15, R13, R6 ;  /* 0x000000060d0f7220 */ /* 0x001fc80000400000 */
[----:B------:R-:W-:Y:S01]  /*04c0*/  FMUL R15, R12, R15 ;  /* 0x0000000f0c0f7220 */ /* 0x000fe20000400000 */
[----:B------:R0:W-:Y:S03]  /*04d0*/  @!P0 STG.E desc[UR4][R8.64], R11 ;  /* 0x0000000b08008986 */ /* 0x0001e6000c101904 */
[----:B------:R-:W-:-:S05]  /*04e0*/  FFMA R7, R15, R7, R20 ;  /* 0x000000070f077223 */ /* 0x000fca0000000014 */
[----:B------:R-:W-:-:S04]  /*04f0*/  FSETP.GEU.AND P1, PT, R7, RZ, PT ;  /* 0x000000ff0700720b */ /* 0x000fc80003f2e000 */
[----:B------:R-:W-:Y:S01]  /*0500*/  FSEL R7, R7, RZ, P1 ;  /* 0x000000ff07077208 */ /* 0x000fe20000800000 */
[----:B0-----:R-:W-:Y:S08]  /*0510*/  @P0 EXIT ;  /* 0x000000000000094d */ /* 0x001ff00003800000 */
[----:B------:R-:W-:Y:S01]  /*0520*/  STG.E desc[UR4][R4.64], R7 ;  /* 0x0000000704007986 */ /* 0x000fe2000c101904 */
[----:B------:R-:W-:Y:S05]  /*0530*/  EXIT ;  /* 0x000000000000794d */ /* 0x000fea0003800000 */
.L_x_0:
[----:B------:R-:W-:-:S00]  /*0540*/  BRA `(.L_x_0) ;  /* 0xfffffffc00fc7947 */ /* 0x000fc0000383ffff */
[----:B------:R-:W-:-:S00]  /*0550*/  NOP ;  /* 0x0000000000007918 */ /* 0x000fc00000000000 */
        /* <DEDUP_REMOVED lines=10> */
.L_x_1:


//--------------------- .nv.global.init           --------------------------
	.section	.nv.global.init,"aw",@progbits
.nv.global.init:
	.type		_$_str,@object
	.size		_$_str,(_$_str_$_2 - _$_str)
_$_str:
        /*0000*/ 	.byte	0x5f, 0x5f, 0x43, 0x55, 0x44, 0x41, 0x5f, 0x46, 0x54, 0x5a, 0x00
	.type		_$_str_$_2,@object
	.size		_$_str_$_2,(.L_1 - _$_str_$_2)
_$_str_$_2:
        /*000b*/ 	.byte	0x5f, 0x5f, 0x43, 0x55, 0x44, 0x41, 0x5f, 0x50, 0x52, 0x45, 0x43, 0x5f, 0x53, 0x51, 0x52, 0x54
        /*001b*/ 	.byte	0x00
.L_1:


//--------------------- .nv.constant0.triton_poi_fused__native_batch_norm_legit_no_training_cat_relu_54 --------------------------
	.section	.nv.constant0.triton_poi_fused__native_batch_norm_legit_no_training_cat_relu_54,"a",@progbits
	.sectionflags	@""
	.align	4
.nv.constant0.triton_poi_fused__native_batch_norm_legit_no_training_cat_relu_54:
	.zero		596
